//
// Generated by NVIDIA NVVM Compiler
//
// Compiler Build ID: CL-36424714
// Cuda compilation tools, release 13.0, V13.0.88
// Based on NVVM 20.0.0
//

.version 9.0
.target sm_100
.address_size 64

	// .globl	_Z15GetWeightKernelPfiS_Piiii

.visible .entry _Z15GetWeightKernelPfiS_Piiii(
	.param .u64 .ptr .align 1 _Z15GetWeightKernelPfiS_Piiii_param_0,
	.param .u32 _Z15GetWeightKernelPfiS_Piiii_param_1,
	.param .u64 .ptr .align 1 _Z15GetWeightKernelPfiS_Piiii_param_2,
	.param .u64 .ptr .align 1 _Z15GetWeightKernelPfiS_Piiii_param_3,
	.param .u32 _Z15GetWeightKernelPfiS_Piiii_param_4,
	.param .u32 _Z15GetWeightKernelPfiS_Piiii_param_5,
	.param .u32 _Z15GetWeightKernelPfiS_Piiii_param_6
)
{
	.reg .pred 	%p<3>;
	.reg .b32 	%r<19>;
	.reg .b32 	%f<2>;
	.reg .b64 	%rd<13>;

	ld.param.u64 	%rd4, [_Z15GetWeightKernelPfiS_Piiii_param_0];
	ld.param.u32 	%r6, [_Z15GetWeightKernelPfiS_Piiii_param_1];
	ld.param.u64 	%rd5, [_Z15GetWeightKernelPfiS_Piiii_param_2];
	ld.param.u64 	%rd6, [_Z15GetWeightKernelPfiS_Piiii_param_3];
	ld.param.u32 	%r7, [_Z15GetWeightKernelPfiS_Piiii_param_4];
	ld.param.u32 	%r8, [_Z15GetWeightKernelPfiS_Piiii_param_5];
	mov.u32 	%r9, %ctaid.x;
	mov.u32 	%r1, %ntid.x;
	mov.u32 	%r10, %tid.x;
	mad.lo.s32 	%r18, %r9, %r1, %r10;
	setp.ge.s32 	%p1, %r18, %r6;
	@%p1 bra 	$L__BB0_3;
	mov.u32 	%r11, %nctaid.x;
	mul.lo.s32 	%r3, %r1, %r11;
	cvta.to.global.u64 	%rd1, %rd6;
	cvta.to.global.u64 	%rd2, %rd5;
	cvta.to.global.u64 	%rd3, %rd4;
$L__BB0_2:
	add.s32 	%r12, %r18, %r8;
	div.s32 	%r13, %r12, %r7;
	mul.wide.s32 	%rd7, %r13, 4;
	add.s64 	%rd8, %rd1, %rd7;
	ld.global.u32 	%r14, [%rd8];
	mul.lo.s32 	%r15, %r13, %r7;
	sub.s32 	%r16, %r12, %r15;
	mad.lo.s32 	%r17, %r14, %r7, %r16;
	mul.wide.s32 	%rd9, %r17, 4;
	add.s64 	%rd10, %rd2, %rd9;
	ld.global.f32 	%f1, [%rd10];
	mul.wide.s32 	%rd11, %r18, 4;
	add.s64 	%rd12, %rd3, %rd11;
	st.global.f32 	[%rd12], %f1;
	add.s32 	%r18, %r18, %r3;
	setp.lt.s32 	%p2, %r18, %r6;
	@%p2 bra 	$L__BB0_2;
$L__BB0_3:
	ret;

}


// ===== COMPILED SASS (sm_100) =====

	.target	sm_100

	.elftype	@"ET_EXEC"


//--------------------- .note.nv.tkinfo           --------------------------
	.section	.note.nv.tkinfo,"",@"SHT_NOTE"
	.sectionflags	@"SHF_NOTE_NV_TKINFO"
	.tkinfo
        /*0018*/ 	.word	0x00000002
        /*0030*/ 	.string	""
        /*0030*/ 	.string	"ptxas"
        /*0030*/ 	.string	"Cuda compilation tools, release 13.0, V13.0.88"
        /*0030*/ 	.string	"Build cuda_13.0.r13.0/compiler.36424714_0"
        /*0030*/ 	.string	"-arch sm_100 -m 64 "



//--------------------- .note.nv.cuinfo           --------------------------
	.section	.note.nv.cuinfo,"",@"SHT_NOTE"
	.sectionflags	@"SHF_NOTE_NV_CUINFO"
        /*0018*/ 	.short	0x0002
        /*001a*/ 	.short	0x0064
        /*001c*/ 	.short	0x0082
	.zero		2


//--------------------- .nv.info                  --------------------------
	.section	.nv.info,"",@"SHT_CUDA_INFO"
	.align	4


	//----- nvinfo : EIATTR_REGCOUNT
	.align		4
        /*0000*/ 	.byte	0x04, 0x2f
        /*0002*/ 	.short	(.L_1 - .L_0)
	.align		4
.L_0:
        /*0004*/ 	.word	index@(_Z15GetWeightKernelPfiS_Piiii)
        /*0008*/ 	.word	0x00000016


	//----- nvinfo : EIATTR_FRAME_SIZE
	.align		4
.L_1:
        /*000c*/ 	.byte	0x04, 0x11
        /*000e*/ 	.short	(.L_3 - .L_2)
	.align		4
.L_2:
        /*0010*/ 	.word	index@(_Z15GetWeightKernelPfiS_Piiii)
        /*0014*/ 	.word	0x00000000


	//----- nvinfo : EIATTR_MIN_STACK_SIZE
	.align		4
.L_3:
        /*0018*/ 	.byte	0x04, 0x12
        /*001a*/ 	.short	(.L_5 - .L_4)
	.align		4
.L_4:
        /*001c*/ 	.word	index@(_Z15GetWeightKernelPfiS_Piiii)
        /*0020*/ 	.word	0x00000000
.L_5:


//--------------------- .nv.compat                --------------------------
	.section	.nv.compat,"",@"SHT_CUDA_COMPAT_INFO"
	.align	4
        /*0000*/ 	.byte	0x02, 0x09, 0x00, 0x00, 0x02, 0x02, 0x01, 0x00, 0x02, 0x05, 0x05, 0x00, 0x03, 0x07, 0x01, 0x01
        /*0010*/ 	.byte	0x02, 0x03, 0x00, 0x00, 0x02, 0x06, 0x01, 0x00, 0x04, 0x0b, 0x08, 0x00, 0x09, 0x00, 0x00, 0x00
        /*0020*/ 	.byte	0x00, 0x00, 0x00, 0x00


//--------------------- .nv.info._Z15GetWeightKernelPfiS_Piiii --------------------------
	.section	.nv.info._Z15GetWeightKernelPfiS_Piiii,"",@"SHT_CUDA_INFO"
	.sectionflags	@""
	.align	4


	//----- nvinfo : EIATTR_CUDA_API_VERSION
	.align		4
        /*0000*/ 	.byte	0x04, 0x37
        /*0002*/ 	.short	(.L_7 - .L_6)
.L_6:
        /*0004*/ 	.word	0x00000082


	//----- nvinfo : EIATTR_KPARAM_INFO
	.align		4
.L_7:
        /*0008*/ 	.byte	0x04, 0x17
        /*000a*/ 	.short	(.L_9 - .L_8)
.L_8:
        /*000c*/ 	.word	0x00000000
        /*0010*/ 	.short	0x0006
        /*0012*/ 	.short	0x0028
        /*0014*/ 	.byte	0x00, 0xf0, 0x11, 0x00


	//----- nvinfo : EIATTR_KPARAM_INFO
	.align		4
.L_9:
        /*0018*/ 	.byte	0x04, 0x17
        /*001a*/ 	.short	(.L_11 - .L_10)
.L_10:
        /*001c*/ 	.word	0x00000000
        /*0020*/ 	.short	0x0005
        /*0022*/ 	.short	0x0024
        /*0024*/ 	.byte	0x00, 0xf0, 0x11, 0x00


	//----- nvinfo : EIATTR_KPARAM_INFO
	.align		4
.L_11:
        /*0028*/ 	.byte	0x04, 0x17
        /*002a*/ 	.short	(.L_13 - .L_12)
.L_12:
        /*002c*/ 	.word	0x00000000
        /*0030*/ 	.short	0x0004
        /*0032*/ 	.short	0x0020
        /*0034*/ 	.byte	0x00, 0xf0, 0x11, 0x00


	//----- nvinfo : EIATTR_KPARAM_INFO
	.align		4
.L_13:
        /*0038*/ 	.byte	0x04, 0x17
        /*003a*/ 	.short	(.L_15 - .L_14)
.L_14:
        /*003c*/ 	.word	0x00000000
        /*0040*/ 	.short	0x0003
        /*0042*/ 	.short	0x0018
        /*0044*/ 	.byte	0x00, 0xf5, 0x21, 0x00


	//----- nvinfo : EIATTR_KPARAM_INFO
	.align		4
.L_15:
        /*0048*/ 	.byte	0x04, 0x17
        /*004a*/ 	.short	(.L_17 - .L_16)
.L_16:
        /*004c*/ 	.word	0x00000000
        /*0050*/ 	.short	0x0002
        /*0052*/ 	.short	0x0010
        /*0054*/ 	.byte	0x00, 0xf5, 0x21, 0x00


	//----- nvinfo : EIATTR_KPARAM_INFO
	.align		4
.L_17:
        /*0058*/ 	.byte	0x04, 0x17
        /*005a*/ 	.short	(.L_19 - .L_18)
.L_18:
        /*005c*/ 	.word	0x00000000
        /*0060*/ 	.short	0x0001
        /*0062*/ 	.short	0x0008
        /*0064*/ 	.byte	0x00, 0xf0, 0x11, 0x00


	//----- nvinfo : EIATTR_KPARAM_INFO
	.align		4
.L_19:
        /*0068*/ 	.byte	0x04, 0x17
        /*006a*/ 	.short	(.L_21 - .L_20)
.L_20:
        /*006c*/ 	.word	0x00000000
        /*0070*/ 	.short	0x0000
        /*0072*/ 	.short	0x0000
        /*0074*/ 	.byte	0x00, 0xf5, 0x21, 0x00


	//----- nvinfo : EIATTR_SPARSE_MMA_MASK
	.align		4
.L_21:
        /*0078*/ 	.byte	0x03, 0x50
        /*007a*/ 	.short	0x0000


	//----- nvinfo : EIATTR_MAXREG_COUNT
	.align		4
        /*007c*/ 	.byte	0x03, 0x1b
        /*007e*/ 	.short	0x00ff


	//----- nvinfo : EIATTR_MERCURY_ISA_VERSION
	.align		4
        /*0080*/ 	.byte	0x03, 0x5f
        /*0082*/ 	.short	0x0101


	//----- nvinfo : EIATTR_VRC_CTA_INIT_COUNT
	.align		4
        /*0084*/ 	.byte	0x02, 0x4a
	.zero		1
	.zero		1


	//----- nvinfo : EIATTR_EXIT_INSTR_OFFSETS
	.align		4
        /*0088*/ 	.byte	0x04, 0x1c
        /*008a*/ 	.short	(.L_23 - .L_22)


	//   ....[0]....
.L_22:
        /*008c*/ 	.word	0x00000070


	//   ....[1]....
        /*0090*/ 	.word	0x00000380


	//----- nvinfo : EIATTR_CRS_STACK_SIZE
	.align		4
.L_23:
        /*0094*/ 	.byte	0x04, 0x1e
        /*0096*/ 	.short	(.L_25 - .L_24)
.L_24:
        /*0098*/ 	.word	0x00000000


	//----- nvinfo : EIATTR_CBANK_PARAM_SIZE
	.align		4
.L_25:
        /*009c*/ 	.byte	0x03, 0x19
        /*009e*/ 	.short	0x002c


	//----- nvinfo : EIATTR_PARAM_CBANK
	.align		4
        /*00a0*/ 	.byte	0x04, 0x0a
        /*00a2*/ 	.short	(.L_27 - .L_26)
	.align		4
.L_26:
        /*00a4*/ 	.word	index@(.nv.constant0._Z15GetWeightKernelPfiS_Piiii)
        /*00a8*/ 	.short	0x0380
        /*00aa*/ 	.short	0x002c


	//----- nvinfo : EIATTR_SW_WAR
	.align		4
.L_27:
        /*00ac*/ 	.byte	0x04, 0x36
        /*00ae*/ 	.short	(.L_29 - .L_28)
.L_28:
        /*00b0*/ 	.word	0x00000008
.L_29:


//--------------------- .nv.callgraph             --------------------------
	.section	.nv.callgraph,"",@"SHT_CUDA_CALLGRAPH"
	.align	4
	.sectionentsize	8
	.align		4
        /*0000*/ 	.word	0x00000000
	.align		4
        /*0004*/ 	.word	0xffffffff
	.align		4
        /*0008*/ 	.word	0x00000000
	.align		4
        /*000c*/ 	.word	0xfffffffe
	.align		4
        /*0010*/ 	.word	0x00000000
	.align		4
        /*0014*/ 	.word	0xfffffffd
	.align		4
        /*0018*/ 	.word	0x00000000
	.align		4
        /*001c*/ 	.word	0xfffffffc


//--------------------- .text._Z15GetWeightKernelPfiS_Piiii --------------------------
	.section	.text._Z15GetWeightKernelPfiS_Piiii,"ax",@progbits
	.align	128
        .global         _Z15GetWeightKernelPfiS_Piiii
        .type           _Z15GetWeightKernelPfiS_Piiii,@function
        .size           _Z15GetWeightKernelPfiS_Piiii,(.L_x_2 - _Z15GetWeightKernelPfiS_Piiii)
        .other          _Z15GetWeightKernelPfiS_Piiii,@"STO_CUDA_ENTRY STV_DEFAULT"
_Z15GetWeightKernelPfiS_Piiii:
.text._Z15GetWeightKernelPfiS_Piiii:
[----:B------:R-:W-:Y:S01]  /*0000*/  LDC R1, c[0x0][0x37c] ;  /* 0x0000df00ff017b82 */ /* 0x000fe20000000800 */
[----:B------:R-:W0:Y:S07]  /*0010*/  S2R R3, SR_TID.X ;  /* 0x0000000000037919 */ /* 0x000e2e0000002100 */
[----:B------:R-:W0:Y:S01]  /*0020*/  S2UR UR4, SR_CTAID.X ;  /* 0x00000000000479c3 */ /* 0x000e220000002500 */
[----:B------:R-:W1:Y:S07]  /*0030*/  LDCU UR5, c[0x0][0x388] ;  /* 0x00007100ff0577ac */ /* 0x000e6e0008000800 */
[----:B------:R-:W0:Y:S02]  /*0040*/  LDC R14, c[0x0][0x360] ;  /* 0x0000d800ff0e7b82 */ /* 0x000e240000000800 */
[----:B0-----:R-:W-:-:S05]  /*0050*/  IMAD R12, R14, UR4, R3 ;  /* 0x000000040e0c7c24 */ /* 0x001fca000f8e0203 */
[----:B-1----:R-:W-:-:S13]  /*0060*/  ISETP.GE.AND P0, PT, R12, UR5, PT ;  /* 0x000000050c007c0c */ /* 0x002fda000bf06270 */
[----:B------:R-:W-:Y:S05]  /*0070*/  @P0 EXIT ;  /* 0x000000000000094d */ /* 0x000fea0003800000 */
[----:B------:R-:W0:Y:S01]  /*0080*/  LDC R15, c[0x0][0x3a0] ;  /* 0x0000e800ff0f7b82 */ /* 0x000e220000000800 */
[----:B------:R-:W1:Y:S01]  /*0090*/  LDCU UR4, c[0x0][0x370] ;  /* 0x00006e00ff0477ac */ /* 0x000e620008000800 */
[----:B------:R-:W2:Y:S06]  /*00a0*/  LDCU.64 UR6, c[0x0][0x358] ;  /* 0x00006b00ff0677ac */ /* 0x000eac0008000a00 */
[----:B------:R-:W3:Y:S01]  /*00b0*/  LDC.64 R8, c[0x0][0x380] ;  /* 0x0000e000ff087b82 */ /* 0x000ee20000000a00 */
[----:B------:R-:W4:Y:S07]  /*00c0*/  LDCU UR5, c[0x0][0x388] ;  /* 0x00007100ff0577ac */ /* 0x000f2e0008000800 */
[----:B------:R-:W1:Y:S01]  /*00d0*/  LDC.64 R6, c[0x0][0x390] ;  /* 0x0000e400ff067b82 */ /* 0x000e620000000a00 */
[----:B0-----:R-:W-:-:S07]  /*00e0*/  IABS R0, R15 ;  /* 0x0000000f00007213 */ /* 0x001fce0000000000 */
[----:B------:R-:W0:Y:S01]  /*00f0*/  LDC.64 R4, c[0x0][0x398] ;  /* 0x0000e600ff047b82 */ /* 0x000e220000000a00 */
[----:B------:R-:W-:Y:S01]  /*0100*/  ISETP.NE.AND P0, PT, R15, RZ, PT ;  /* 0x000000ff0f00720c */ /* 0x000fe20003f05270 */
[----:B------:R-:W5:Y:S06]  /*0110*/  I2F.RP R13, R0 ;  /* 0x00000000000d7306 */ /* 0x000f6c0000209400 */
[----:B------:R-:W0:Y:S02]  /*0120*/  LDC.64 R2, c[0x0][0x3a0] ;  /* 0x0000e800ff027b82 */ /* 0x000e240000000a00 */
[----:B-----5:R-:W5:Y:S02]  /*0130*/  MUFU.RCP R13, R13 ;  /* 0x0000000d000d7308 */ /* 0x020f640000001000 */
[----:B-----5:R-:W-:-:S06]  /*0140*/  VIADD R10, R13, 0xffffffe ;  /* 0x0ffffffe0d0a7836 */ /* 0x020fcc0000000000 */
[----:B------:R5:W2:Y:S02]  /*0150*/  F2I.FTZ.U32.TRUNC.NTZ R11, R10 ;  /* 0x0000000a000b7305 */ /* 0x000aa4000021f000 */
[----:B-----5:R-:W-:Y:S02]  /*0160*/  HFMA2 R10, -RZ, RZ, 0, 0 ;  /* 0x00000000ff0a7431 */ /* 0x020fe400000001ff */
[----:B--2---:R-:W-:-:S04]  /*0170*/  IMAD.MOV R17, RZ, RZ, -R11 ;  /* 0x000000ffff117224 */ /* 0x004fc800078e0a0b */
[----:B------:R-:W-:-:S04]  /*0180*/  IMAD R13, R17, R0, RZ ;  /* 0x00000000110d7224 */ /* 0x000fc800078e02ff */
[----:B------:R-:W-:Y:S01]  /*0190*/  IMAD.HI.U32 R10, R11, R13, R10 ;  /* 0x0000000d0b0a7227 */ /* 0x000fe200078e000a */
[----:B------:R-:W-:-:S03]  /*01a0*/  LOP3.LUT R13, RZ, R15, RZ, 0x33, !PT ;  /* 0x0000000fff0d7212 */ /* 0x000fc600078e33ff */
[----:B------:R-:W-:Y:S02]  /*01b0*/  IMAD.MOV.U32 R11, RZ, RZ, R12 ;  /* 0x000000ffff0b7224 */ /* 0x000fe400078e000c */
[----:B01-34-:R-:W-:-:S07]  /*01c0*/  IMAD R12, R14, UR4, RZ ;  /* 0x000000040e0c7c24 */ /* 0x01bfce000f8e02ff */
.L_x_0:
[----:B0-----:R-:W-:Y:S02]  /*01d0*/  IADD3 R19, PT, PT, R11, R3, RZ ;  /* 0x000000030b137210 */ /* 0x001fe40007ffe0ff */
[----:B------:R-:W-:Y:S02]  /*01e0*/  IABS R18, R2 ;  /* 0x0000000200127213 */ /* 0x000fe40000000000 */
[----:B------:R-:W-:-:S05]  /*01f0*/  IABS R15, R19 ;  /* 0x00000013000f7213 */ /* 0x000fca0000000000 */
[----:B------:R-:W-:-:S04]  /*0200*/  IMAD.HI.U32 R14, R10, R15, RZ ;  /* 0x0000000f0a0e7227 */ /* 0x000fc800078e00ff */
[----:B------:R-:W-:-:S04]  /*0210*/  IMAD.MOV R16, RZ, RZ, -R14 ;  /* 0x000000ffff107224 */ /* 0x000fc800078e0a0e */
[----:B------:R-:W-:-:S05]  /*0220*/  IMAD R15, R18, R16, R15 ;  /* 0x00000010120f7224 */ /* 0x000fca00078e020f */
[----:B------:R-:W-:-:S13]  /*0230*/  ISETP.GT.U32.AND P2, PT, R0, R15, PT ;  /* 0x0000000f0000720c */ /* 0x000fda0003f44070 */
[----:B------:R-:W-:Y:S01]  /*0240*/  @!P2 IADD3 R15, PT, PT, R15, -R18, RZ ;  /* 0x800000120f0fa210 */ /* 0x000fe20007ffe0ff */
[----:B------:R-:W-:-:S03]  /*0250*/  @!P2 VIADD R14, R14, 0x1 ;  /* 0x000000010e0ea836 */ /* 0x000fc60000000000 */
[----:B------:R-:W-:Y:S02]  /*0260*/  ISETP.GE.U32.AND P1, PT, R15, R0, PT ;  /* 0x000000000f00720c */ /* 0x000fe40003f26070 */
[----:B------:R-:W-:-:S04]  /*0270*/  LOP3.LUT R15, R19, R2, RZ, 0x3c, !PT ;  /* 0x00000002130f7212 */ /* 0x000fc800078e3cff */
[----:B------:R-:W-:-:S07]  /*0280*/  ISETP.GE.AND P3, PT, R15, RZ, PT ;  /* 0x000000ff0f00720c */ /* 0x000fce0003f66270 */
[----:B------:R-:W-:-:S06]  /*0290*/  @P1 IADD3 R14, PT, PT, R14, 0x1, RZ ;  /* 0x000000010e0e1810 */ /* 0x000fcc0007ffe0ff */
[----:B------:R-:W-:-:S05]  /*02a0*/  @!P3 IMAD.MOV R14, RZ, RZ, -R14 ;  /* 0x000000ffff0eb224 */ /* 0x000fca00078e0a0e */
[----:B------:R-:W-:-:S05]  /*02b0*/  SEL R17, R13, R14, !P0 ;  /* 0x0000000e0d117207 */ /* 0x000fca0004000000 */
[----:B------:R-:W-:-:S06]  /*02c0*/  IMAD.WIDE R14, R17, 0x4, R4 ;  /* 0x00000004110e7825 */ /* 0x000fcc00078e0204 */
[----:B------:R-:W2:Y:S01]  /*02d0*/  LDG.E R15, desc[UR6][R14.64] ;  /* 0x000000060e0f7981 */ /* 0x000ea2000c1e1900 */
[----:B------:R-:W-:-:S05]  /*02e0*/  IADD3 R17, PT, PT, -R17, RZ, RZ ;  /* 0x000000ff11117210 */ /* 0x000fca0007ffe1ff */
[----:B------:R-:W-:-:S04]  /*02f0*/  IMAD R16, R2, R17, R19 ;  /* 0x0000001102107224 */ /* 0x000fc800078e0213 */
[----:B--2---:R-:W-:-:S04]  /*0300*/  IMAD R17, R15, R2, R16 ;  /* 0x000000020f117224 */ /* 0x004fc800078e0210 */
[----:B------:R-:W-:-:S06]  /*0310*/  IMAD.WIDE R16, R17, 0x4, R6 ;  /* 0x0000000411107825 */ /* 0x000fcc00078e0206 */
[----:B------:R-:W2:Y:S01]  /*0320*/  LDG.E R17, desc[UR6][R16.64] ;  /* 0x0000000610117981 */ /* 0x000ea2000c1e1900 */
[----:B------:R-:W-:Y:S01]  /*0330*/  IMAD.WIDE R18, R11, 0x4, R8 ;  /* 0x000000040b127825 */ /* 0x000fe200078e0208 */
[----:B------:R-:W-:-:S04]  /*0340*/  IADD3 R11, PT, PT, R12, R11, RZ ;  /* 0x0000000b0c0b7210 */ /* 0x000fc80007ffe0ff */
[----:B------:R-:W-:Y:S01]  /*0350*/  ISETP.GE.AND P1, PT, R11, UR5, PT ;  /* 0x000000050b007c0c */ /* 0x000fe2000bf26270 */
[----:B--2---:R0:W-:-:S12]  /*0360*/  STG.E desc[UR6][R18.64], R17 ;  /* 0x0000001112007986 */ /* 0x0041d8000c101906 */
[----:B------:R-:W-:Y:S05]  /*0370*/  @!P1 BRA `(.L_x_0) ;  /* 0xfffffffc00949947 */ /* 0x000fea000383ffff */
[----:B------:R-:W-:Y:S05]  /*0380*/  EXIT ;  /* 0x000000000000794d */ /* 0x000fea0003800000 */
.L_x_1:
[----:B------:R-:W-:-:S00]  /*0390*/  BRA `(.L_x_1) ;  /* 0xfffffffc00fc7947 */ /* 0x000fc0000383ffff */
[----:B------:R-:W-:-:S00]  /*03a0*/  NOP ;  /* 0x0000000000007918 */ /* 0x000fc00000000000 */
        /* <DEDUP_REMOVED lines=13> */
.L_x_2:


//--------------------- .nv.shared.reserved.0     --------------------------
	.section	.nv.shared.reserved.0,"aw",@nobits
	.weak		__nv_reservedSMEM_offset_0_alias
	.size		__nv_reservedSMEM_offset_0_alias, 0, 64
	.other		__nv_reservedSMEM_offset_0_alias,@"STO_CUDA_RESERVED_SHARED STV_DEFAULT"
__nv_reservedSMEM_offset_0_alias:
	.zero		0
	.zero		64


//--------------------- .nv.constant0._Z15GetWeightKernelPfiS_Piiii --------------------------
	.section	.nv.constant0._Z15GetWeightKernelPfiS_Piiii,"a",@progbits
	.sectionflags	@""
	.align	4
.nv.constant0._Z15GetWeightKernelPfiS_Piiii:
	.zero		940


//--------------------- SYMBOLS --------------------------

	.type		.nv.reservedSmem.offset0,@object
	.size		.nv.reservedSmem.offset0,0x4
